	.headerflags	@"EF_CUDA_TEXMODE_UNIFIED EF_CUDA_64BIT_ADDRESS EF_CUDA_ACCELERATORS EF_CUDA_SM90 EF_CUDA_VIRTUAL_SM(EF_CUDA_SM90)"
	.elftype	@"ET_EXEC"


//--------------------- .nv.info                  --------------------------
	.section	.nv.info,"",@"SHT_CUDA_INFO"
	.align	4


	//----- nvinfo : EIATTR_REGCOUNT
	.align		4
        /*0000*/ 	.byte	0x04, 0x2f
        /*0002*/ 	.short	(.L_4 - .L_3)
	.align		4
.L_3:
        /*0004*/ 	.word	index@(triton_poi_fused_index_select_0)
        /*0008*/ 	.word	0x00000018


	//----- nvinfo : EIATTR_MIN_STACK_SIZE
	.align		4
.L_4:
        /*000c*/ 	.byte	0x04, 0x12
        /*000e*/ 	.short	(.L_6 - .L_5)
	.align		4
.L_5:
        /*0010*/ 	.word	index@(triton_poi_fused_index_select_0)
        /*0014*/ 	.word	0x00000000


	//----- nvinfo : EIATTR_FRAME_SIZE
	.align		4
.L_6:
        /*0018*/ 	.byte	0x04, 0x11
        /*001a*/ 	.short	(.L_8 - .L_7)
	.align		4
.L_7:
        /*001c*/ 	.word	index@(triton_poi_fused_index_select_0)
        /*0020*/ 	.word	0x00000000


	//----- nvinfo : EIATTR_MIN_STACK_SIZE
	.align		4
.L_8:
        /*0024*/ 	.byte	0x04, 0x12
        /*0026*/ 	.short	(.L_10 - .L_9)
	.align		4
.L_9:
        /*0028*/ 	.word	index@(triton_poi_fused_index_select_0)
        /*002c*/ 	.word	0x00000000
.L_10:


//--------------------- .nv.info.triton_poi_fused_index_select_0 --------------------------
	.section	.nv.info.triton_poi_fused_index_select_0,"",@"SHT_CUDA_INFO"
	.sectionflags	@""
	.align	4


	//----- nvinfo : EIATTR_CUDA_API_VERSION
	.align		4
        /*0000*/ 	.byte	0x04, 0x37
        /*0002*/ 	.short	(.L_12 - .L_11)
.L_11:
        /*0004*/ 	.word	0x0000007c


	//----- nvinfo : EIATTR_KPARAM_INFO
	.align		4
.L_12:
        /*0008*/ 	.byte	0x04, 0x17
        /*000a*/ 	.short	(.L_14 - .L_13)
.L_13:
        /*000c*/ 	.word	0x00000000
        /*0010*/ 	.short	0x0003
        /*0012*/ 	.short	0x0018
        /*0014*/ 	.byte	0x00, 0xf0, 0x11, 0x00


	//----- nvinfo : EIATTR_KPARAM_INFO
	.align		4
.L_14:
        /*0018*/ 	.byte	0x04, 0x17
        /*001a*/ 	.short	(.L_16 - .L_15)
.L_15:
        /*001c*/ 	.word	0x00000000
        /*0020*/ 	.short	0x0002
        /*0022*/ 	.short	0x0010
        /*0024*/ 	.byte	0x00, 0xf4, 0x21, 0x00


	//----- nvinfo : EIATTR_KPARAM_INFO
	.align		4
.L_16:
        /*0028*/ 	.byte	0x04, 0x17
        /*002a*/ 	.short	(.L_18 - .L_17)
.L_17:
        /*002c*/ 	.word	0x00000000
        /*0030*/ 	.short	0x0001
        /*0032*/ 	.short	0x0008
        /*0034*/ 	.byte	0x00, 0xf4, 0x21, 0x00


	//----- nvinfo : EIATTR_KPARAM_INFO
	.align		4
.L_18:
        /*0038*/ 	.byte	0x04, 0x17
        /*003a*/ 	.short	(.L_20 - .L_19)
.L_19:
        /*003c*/ 	.word	0x00000000
        /*0040*/ 	.short	0x0000
        /*0042*/ 	.short	0x0000
        /*0044*/ 	.byte	0x00, 0xf4, 0x21, 0x00


	//----- nvinfo : EIATTR_SPARSE_MMA_MASK
	.align		4
.L_20:
        /*0048*/ 	.byte	0x03, 0x50
        /*004a*/ 	.short	0x0000


	//----- nvinfo : EIATTR_MAXREG_COUNT
	.align		4
        /*004c*/ 	.byte	0x03, 0x1b
        /*004e*/ 	.short	0x00ff


	//----- nvinfo : EIATTR_EXTERNS
	.align		4
        /*0050*/ 	.byte	0x04, 0x0f
        /*0052*/ 	.short	(.L_22 - .L_21)


	//   ....[0]....
	.align		4
.L_21:
        /*0054*/ 	.word	index@(__assertfail)


	//----- nvinfo : EIATTR_SYSCALL_OFFSETS
	.align		4
.L_22:
        /*0058*/ 	.byte	0x04, 0x46
        /*005a*/ 	.short	(.L_24 - .L_23)


	//   ....[0]....
.L_23:
        /*005c*/ 	.word	0x000002c0


	//----- nvinfo : EIATTR_EXIT_INSTR_OFFSETS
	.align		4
.L_24:
        /*0060*/ 	.byte	0x04, 0x1c
        /*0062*/ 	.short	(.L_26 - .L_25)


	//   ....[0]....
.L_25:
        /*0064*/ 	.word	0x000003e0


	//   ....[1]....
        /*0068*/ 	.word	0x00000400


	//----- nvinfo : EIATTR_REQNTID
	.align		4
.L_26:
        /*006c*/ 	.byte	0x04, 0x10
        /*006e*/ 	.short	(.L_28 - .L_27)
.L_27:
        /*0070*/ 	.word	0x00000080
        /*0074*/ 	.word	0x00000001
        /*0078*/ 	.word	0x00000001


	//----- nvinfo : EIATTR_CRS_STACK_SIZE
	.align		4
.L_28:
        /*007c*/ 	.byte	0x04, 0x1e
        /*007e*/ 	.short	(.L_30 - .L_29)
.L_29:
        /*0080*/ 	.word	0x00000000


	//----- nvinfo : EIATTR_CBANK_PARAM_SIZE
	.align		4
.L_30:
        /*0084*/ 	.byte	0x03, 0x19
        /*0086*/ 	.short	0x001c


	//----- nvinfo : EIATTR_PARAM_CBANK
	.align		4
        /*0088*/ 	.byte	0x04, 0x0a
        /*008a*/ 	.short	(.L_32 - .L_31)
	.align		4
.L_31:
        /*008c*/ 	.word	index@(.nv.constant0.triton_poi_fused_index_select_0)
        /*0090*/ 	.short	0x0210
        /*0092*/ 	.short	0x001c


	//----- nvinfo : EIATTR_SW_WAR
	.align		4
.L_32:
        /*0094*/ 	.byte	0x04, 0x36
        /*0096*/ 	.short	(.L_34 - .L_33)
.L_33:
        /*0098*/ 	.word	0x00000008
.L_34:


//--------------------- .nv.callgraph             --------------------------
	.section	.nv.callgraph,"",@"SHT_CUDA_CALLGRAPH"
	.align	4
	.sectionentsize	8
	.align		4
        /*0000*/ 	.word	0x00000000
	.align		4
        /*0004*/ 	.word	0xffffffff
	.align		4
        /*0008*/ 	.word	index@(triton_poi_fused_index_select_0)
	.align		4
        /*000c*/ 	.word	index@(__assertfail)
	.align		4
        /*0010*/ 	.word	0x00000000
	.align		4
        /*0014*/ 	.word	0xfffffffe
	.align		4
        /*0018*/ 	.word	0x00000000
	.align		4
        /*001c*/ 	.word	0xfffffffd
	.align		4
        /*0020*/ 	.word	0x00000000
	.align		4
        /*0024*/ 	.word	0xfffffffc


//--------------------- .nv.constant4             --------------------------
	.section	.nv.constant4,"a",@progbits
	.align	8
	.align		8
.nv.constant4:
        /*0000*/ 	.dword	__assertfail
	.align		8
        /*0008*/ 	.dword	assertFunc_0
	.align		8
        /*0010*/ 	.dword	assertFile_0
	.align		8
        /*0018*/ 	.dword	assertMessage_0


//--------------------- .text.triton_poi_fused_index_select_0 --------------------------
	.section	.text.triton_poi_fused_index_select_0,"ax",@progbits
	.sectionflags	@"SHF_BARRIERS=1"
	.align	128
        .global         triton_poi_fused_index_select_0
        .type           triton_poi_fused_index_select_0,@function
        .size           triton_poi_fused_index_select_0,(.L_x_6 - triton_poi_fused_index_select_0)
        .other          triton_poi_fused_index_select_0,@"STO_CUDA_ENTRY STV_DEFAULT"
triton_poi_fused_index_select_0:
.text.triton_poi_fused_index_select_0:
[----:B------:R-:W0:Y:S02]  /*0000*/  LDC R1, c[0x0][0x28] ;  /* 0x00000a00ff017b82 */ /* 0x000e240000000800 */
[----:B------:R-:W1:Y:S01]  /*0010*/  S2R R0, SR_TID.X ;  /* 0x0000000000007919 */ /* 0x000e620000002100 */
[----:B------:R-:W-:Y:S01]  /*0020*/  ULDC.64 UR4, c[0x0][0x208] ;  /* 0x0000820000047ab9 */ /* 0x000fe20000000a00 */
[----:B------:R-:W-:Y:S01]  /*0030*/  BSSY B0, `(.L_x_0) ;  /* 0x0000011000007945 */ /* 0x000fe20003800000 */
[----:B------:R-:W2:Y:S01]  /*0040*/  S2R R3, SR_CTAID.X ;  /* 0x0000000000037919 */ /* 0x000ea20000002500 */
[----:B-1----:R-:W-:-:S05]  /*0050*/  IMAD.SHL.U32 R0, R0, 0x2, RZ ;  /* 0x0000000200007824 */ /* 0x002fca00078e00ff */
[----:B------:R-:W-:-:S05]  /*0060*/  LOP3.LUT R0, R0, 0xfe, RZ, 0xc0, !PT ;  /* 0x000000fe00007812 */ /* 0x000fca00078ec0ff */
[----:B--2---:R-:W-:Y:S02]  /*0070*/  IMAD R0, R3, 0x100, R0 ;  /* 0x0000010003007824 */ /* 0x004fe400078e0200 */
[----:B------:R-:W1:Y:S03]  /*0080*/  LDC.64 R2, c[0x0][0x210] ;  /* 0x00008400ff027b82 */ /* 0x000e660000000a00 */
[----:B------:R-:W-:Y:S02]  /*0090*/  SHF.R.S32.HI R9, RZ, 0x1f, R0 ;  /* 0x0000001fff097819 */ /* 0x000fe40000011400 */
[----:B------:R-:W-:Y:S02]  /*00a0*/  ISETP.GE.AND P1, PT, R0, 0x100, PT ;  /* 0x000001000000780c */ /* 0x000fe40003f26270 */
[----:B------:R-:W-:-:S04]  /*00b0*/  LEA.HI R15, R9, R0, RZ, 0x4 ;  /* 0x00000000090f7211 */ /* 0x000fc800078f20ff */
[----:B------:R-:W-:-:S04]  /*00c0*/  SHF.R.S32.HI R15, RZ, 0x4, R15 ;  /* 0x00000004ff0f7819 */ /* 0x000fc8000001140f */
[----:B------:R-:W-:-:S04]  /*00d0*/  LEA.HI R4, R15, R15, RZ, 0x2 ;  /* 0x0000000f0f047211 */ /* 0x000fc800078f10ff */
[----:B------:R-:W-:-:S05]  /*00e0*/  LOP3.LUT R4, R4, 0xfffffffc, RZ, 0xc0, !PT ;  /* 0xfffffffc04047812 */ /* 0x000fca00078ec0ff */
[----:B------:R-:W-:-:S04]  /*00f0*/  IMAD.IADD R5, R15, 0x1, -R4 ;  /* 0x000000010f057824 */ /* 0x000fc800078e0a04 */
[----:B-1----:R-:W-:Y:S01]  /*0100*/  IMAD.WIDE R2, R5, 0x8, R2 ;  /* 0x0000000805027825 */ /* 0x002fe200078e0202 */
[----:B------:R-:W-:Y:S01]  /*0110*/  CS2R R4, SRZ ;  /* 0x0000000000047805 */ /* 0x000fe2000001ff00 */
[----:B------:R-:W-:Y:S06]  /*0120*/  @P1 BRA `(.L_x_1) ;  /* 0x0000000000041947 */ /* 0x000fec0003800000 */
[----:B------:R1:W5:Y:S02]  /*0130*/  LDG.E.EL.64 R4, desc[UR4][R2.64] ;  /* 0x0000000402047981 */ /* 0x000364000c2e1b00 */
.L_x_1:
[----:B------:R-:W-:Y:S05]  /*0140*/  BSYNC B0 ;  /* 0x0000000000007941 */ /* 0x000fea0003800000 */
.L_x_0:
[----:B-1---5:R-:W-:-:S04]  /*0150*/  SHF.R.U32.HI R3, RZ, 0x1d, R5 ;  /* 0x0000001dff037819 */ /* 0x022fc80000011605 */
[----:B------:R-:W-:-:S04]  /*0160*/  LOP3.LUT R3, R3, 0x4, RZ, 0xc0, !PT ;  /* 0x0000000403037812 */ /* 0x000fc800078ec0ff */
[----:B------:R-:W-:-:S05]  /*0170*/  IADD3 R14, P0, R4, R3, RZ ;  /* 0x00000003040e7210 */ /* 0x000fca0007f1e0ff */
[----:B------:R-:W-:Y:S01]  /*0180*/  IMAD.X R17, RZ, RZ, R5, P0 ;  /* 0x000000ffff117224 */ /* 0x000fe200000e0605 */
[----:B------:R-:W-:-:S04]  /*0190*/  ISETP.GE.U32.AND P0, PT, R14, 0x4, PT ;  /* 0x000000040e00780c */ /* 0x000fc80003f06070 */
[----:B------:R-:W-:-:S04]  /*01a0*/  ISETP.GE.U32.AND.EX P0, PT, R17, RZ, PT, P0 ;  /* 0x000000ff1100720c */ /* 0x000fc80003f06100 */
[----:B------:R-:W-:-:S13]  /*01b0*/  ISETP.GT.OR P0, PT, R0, 0xff, !P0 ;  /* 0x000000ff0000780c */ /* 0x000fda0004704670 */
[----:B------:R-:W-:Y:S05]  /*01c0*/  @P0 BRA `(.L_x_2) ;  /* 0x0000000000400947 */ /* 0x000fea0003800000 */
[----:B------:R-:W-:Y:S01]  /*01d0*/  MOV R2, 0x0 ;  /* 0x0000000000027802 */ /* 0x000fe20000000f00 */
[----:B------:R-:W-:Y:S01]  /*01e0*/  ULDC.64 UR6, c[0x4][0x18] ;  /* 0x0100060000067ab9 */ /* 0x000fe20000000a00 */
[----:B------:R-:W-:Y:S01]  /*01f0*/  ULDC.64 UR8, c[0x4][0x8] ;  /* 0x0100020000087ab9 */ /* 0x000fe20000000a00 */
[----:B------:R-:W-:-:S07]  /*0200*/  IMAD.U32 R4, RZ, RZ, UR6 ;  /* 0x00000006ff047e24 */ /* 0x000fce000f8e00ff */
[----:B------:R-:W-:Y:S01]  /*0210*/  LEPC R20, `(.L_x_2) ;  /* 0x00000000b014794e */ /* 0x000fe20000000000 */
[----:B------:R-:W-:Y:S01]  /*0220*/  IMAD.U32 R5, RZ, RZ, UR7 ;  /* 0x00000007ff057e24 */ /* 0x000fe2000f8e00ff */
[----:B------:R-:W1:Y:S01]  /*0230*/  LDC.64 R2, c[0x4][R2] ;  /* 0x0100000002027b82 */ /* 0x000e620000000a00 */
[----:B------:R-:W-:Y:S01]  /*0240*/  ULDC.64 UR6, c[0x4][0x10] ;  /* 0x0100040000067ab9 */ /* 0x000fe20000000a00 */
[----:B------:R-:W-:Y:S02]  /*0250*/  IMAD.U32 R10, RZ, RZ, UR8 ;  /* 0x00000008ff0a7e24 */ /* 0x000fe4000f8e00ff */
[----:B------:R-:W-:Y:S02]  /*0260*/  IMAD.U32 R6, RZ, RZ, UR6 ;  /* 0x00000006ff067e24 */ /* 0x000fe4000f8e00ff */
[----:B------:R-:W-:Y:S02]  /*0270*/  IMAD.U32 R7, RZ, RZ, UR7 ;  /* 0x00000007ff077e24 */ /* 0x000fe4000f8e00ff */
[----:B------:R-:W-:-:S02]  /*0280*/  IMAD.U32 R11, RZ, RZ, UR9 ;  /* 0x00000009ff0b7e24 */ /* 0x000fc4000f8e00ff */
[----:B------:R-:W-:Y:S02]  /*0290*/  IMAD.MOV.U32 R8, RZ, RZ, 0x21 ;  /* 0x00000021ff087424 */ /* 0x000fe400078e00ff */
[----:B------:R-:W-:Y:S02]  /*02a0*/  IMAD.MOV.U32 R12, RZ, RZ, 0x1 ;  /* 0x00000001ff0c7424 */ /* 0x000fe400078e00ff */
[----:B------:R-:W-:-:S07]  /*02b0*/  IMAD.MOV.U32 R13, RZ, RZ, RZ ;  /* 0x000000ffff0d7224 */ /* 0x000fce00078e00ff */
[----:B01----:R-:W-:Y:S05]  /*02c0*/  CALL.ABS.NOINC R2 ;  /* 0x0000000002007343 */ /* 0x003fea0003c00000 */
.L_x_2:
[----:B------:R-:W1:Y:S01]  /*02d0*/  LDC.64 R4, c[0x0][0x220] ;  /* 0x00008800ff047b82 */ /* 0x000e620000000a00 */
[----:B------:R-:W-:Y:S07]  /*02e0*/  WARPSYNC.ALL ;  /* 0x0000000000007948 */ /* 0x000fee0003800000 */
[----:B------:R-:W-:Y:S01]  /*02f0*/  BAR.SYNC.DEFER_BLOCKING 0x0 ;  /* 0x0000000000007b1d */ /* 0x000fe20000010000 */
[----:B------:R-:W-:Y:S01]  /*0300*/  IMAD R15, R15, -0x10, R0 ;  /* 0xfffffff00f0f7824 */ /* 0x000fe200078e0200 */
[----:B------:R-:W-:-:S02]  /*0310*/  LEA.HI R9, R9, R0, RZ, 0x6 ;  /* 0x0000000009097211 */ /* 0x000fc400078f30ff */
[----:B------:R-:W-:Y:S02]  /*0320*/  CS2R R6, SRZ ;  /* 0x0000000000067805 */ /* 0x000fe4000001ff00 */
[----:B------:R-:W-:Y:S01]  /*0330*/  ULDC.64 UR6, c[0x0][0x218] ;  /* 0x0000860000067ab9 */ /* 0x000fe20000000a00 */
[----:B------:R-:W-:Y:S01]  /*0340*/  LOP3.LUT R9, R9, 0xffffffc0, RZ, 0xc0, !PT ;  /* 0xffffffc009097812 */ /* 0x000fe200078ec0ff */
[----:B------:R-:W-:Y:S01]  /*0350*/  BSSY B0, `(.L_x_3) ;  /* 0x0000008000007945 */ /* 0x000fe20003800000 */
[----:B------:R-:W-:-:S04]  /*0360*/  LEA R2, P0, R14, UR6, 0x6 ;  /* 0x000000060e027c11 */ /* 0x000fc8000f8030ff */
[----:B------:R-:W-:-:S03]  /*0370*/  LEA.HI.X R3, R14, UR7, R17, 0x6, P0 ;  /* 0x000000070e037c11 */ /* 0x000fc600080f3411 */
[----:B------:R-:W-:-:S04]  /*0380*/  IMAD.WIDE R2, R15, 0x4, R2 ;  /* 0x000000040f027825 */ /* 0x000fc800078e0202 */
[----:B-1----:R-:W-:-:S04]  /*0390*/  IMAD.WIDE R4, R0, 0x4, R4 ;  /* 0x0000000400047825 */ /* 0x002fc800078e0204 */
[----:B------:R-:W-:Y:S01]  /*03a0*/  IMAD.WIDE R2, R9, 0x4, R2 ;  /* 0x0000000409027825 */ /* 0x000fe200078e0202 */
[----:B------:R-:W-:Y:S06]  /*03b0*/  @P1 BRA `(.L_x_4) ;  /* 0x0000000000041947 */ /* 0x000fec0003800000 */
[----:B------:R1:W5:Y:S02]  /*03c0*/  LDG.E.64 R6, desc[UR4][R2.64] ;  /* 0x0000000402067981 */ /* 0x000364000c1e1b00 */
.L_x_4:
[----:B------:R-:W-:Y:S05]  /*03d0*/  BSYNC B0 ;  /* 0x0000000000007941 */ /* 0x000fea0003800000 */
.L_x_3:
[----:B------:R-:W-:Y:S05]  /*03e0*/  @P1 EXIT ;  /* 0x000000000000194d */ /* 0x000fea0003800000 */
[----:B-----5:R-:W-:Y:S01]  /*03f0*/  STG.E.64 desc[UR4][R4.64], R6 ;  /* 0x0000000604007986 */ /* 0x020fe2000c101b04 */
[----:B------:R-:W-:Y:S05]  /*0400*/  EXIT ;  /* 0x000000000000794d */ /* 0x000fea0003800000 */
.L_x_5:
[----:B------:R-:W-:-:S00]  /*0410*/  BRA `(.L_x_5) ;  /* 0xfffffffc00fc7947 */ /* 0x000fc0000383ffff */
[----:B------:R-:W-:-:S00]  /*0420*/  NOP ;  /* 0x0000000000007918 */ /* 0x000fc00000000000 */
        /* <DEDUP_REMOVED lines=13> */
.L_x_6:


//--------------------- .nv.global.init           --------------------------
	.section	.nv.global.init,"aw",@progbits
.nv.global.init:
	.type		assertFunc_0,@object
	.size		assertFunc_0,(assertMessage_0 - assertFunc_0)
assertFunc_0:
        /*0000*/ 	.byte	0x75, 0x6e, 0x6b, 0x6e, 0x6f, 0x77, 0x6e, 0x00
	.type		assertMessage_0,@object
	.size		assertMessage_0,(assertFile_0 - assertMessage_0)
assertMessage_0:
        /*0008*/ 	.byte	0x69, 0x6e, 0x64, 0x65, 0x78, 0x20, 0x6f, 0x75, 0x74, 0x20, 0x6f, 0x66, 0x20, 0x62, 0x6f, 0x75
        /*0018*/ 	.byte	0x6e, 0x64, 0x73, 0x3a, 0x20, 0x30, 0x20, 0x3c, 0x3d, 0x20, 0x74, 0x6d, 0x70, 0x34, 0x20, 0x3c
        /*0028*/ 	.byte	0x20, 0x34, 0x00
	.type		assertFile_0,@object
	.size		assertFile_0,(.L_1 - assertFile_0)
assertFile_0:
        /*002b*/ 	.byte	0x69, 0x6e, 0x64, 0x75, 0x63, 0x74, 0x6f, 0x72, 0x5f, 0x63, 0x61, 0x63, 0x68, 0x65, 0x2f, 0x6b
        /*003b*/ 	.byte	0x35, 0x2f, 0x63, 0x6b, 0x35, 0x64, 0x75, 0x6b, 0x73, 0x70, 0x64, 0x73, 0x6a, 0x62, 0x78, 0x36
        /*004b*/ 	.byte	0x62, 0x70, 0x34, 0x6f, 0x79, 0x7a, 0x76, 0x33, 0x6b, 0x64, 0x66, 0x64, 0x6d, 0x6e, 0x68, 0x72
        /*005b*/ 	.byte	0x67, 0x73, 0x64, 0x63, 0x61, 0x61, 0x69, 0x72, 0x6b, 0x6a, 0x72, 0x66, 0x6f, 0x34, 0x77, 0x77
        /*006b*/ 	.byte	0x37, 0x62, 0x75, 0x35, 0x78, 0x72, 0x2e, 0x70, 0x79, 0x00
.L_1:


//--------------------- .nv.constant0.triton_poi_fused_index_select_0 --------------------------
	.section	.nv.constant0.triton_poi_fused_index_select_0,"a",@progbits
	.sectionflags	@""
	.align	4
.nv.constant0.triton_poi_fused_index_select_0:
	.zero		556


//--------------------- SYMBOLS --------------------------

	.type		__assertfail,@function
